//
// Generated by NVIDIA NVVM Compiler
//
// Compiler Build ID: CL-36424714
// Cuda compilation tools, release 13.0, V13.0.88
// Based on NVVM 20.0.0
//

.version 9.0
.target sm_100
.address_size 64

	// .globl	_Z23prodottoScalareArrayGPUPdS_id

.visible .entry _Z23prodottoScalareArrayGPUPdS_id(
	.param .u64 .ptr .align 1 _Z23prodottoScalareArrayGPUPdS_id_param_0,
	.param .u64 .ptr .align 1 _Z23prodottoScalareArrayGPUPdS_id_param_1,
	.param .u32 _Z23prodottoScalareArrayGPUPdS_id_param_2,
	.param .f64 _Z23prodottoScalareArrayGPUPdS_id_param_3
)
{
	.reg .pred 	%p<2>;
	.reg .b32 	%r<6>;
	.reg .b64 	%rd<8>;
	.reg .b64 	%fd<4>;

	ld.param.u64 	%rd1, [_Z23prodottoScalareArrayGPUPdS_id_param_0];
	ld.param.u64 	%rd2, [_Z23prodottoScalareArrayGPUPdS_id_param_1];
	ld.param.u32 	%r2, [_Z23prodottoScalareArrayGPUPdS_id_param_2];
	ld.param.f64 	%fd1, [_Z23prodottoScalareArrayGPUPdS_id_param_3];
	mov.u32 	%r3, %tid.x;
	mov.u32 	%r4, %ctaid.x;
	mov.u32 	%r5, %ntid.x;
	mad.lo.s32 	%r1, %r4, %r5, %r3;
	setp.ge.s32 	%p1, %r1, %r2;
	@%p1 bra 	$L__BB0_2;
	cvta.to.global.u64 	%rd3, %rd1;
	cvta.to.global.u64 	%rd4, %rd2;
	mul.wide.s32 	%rd5, %r1, 8;
	add.s64 	%rd6, %rd3, %rd5;
	ld.global.f64 	%fd2, [%rd6];
	mul.f64 	%fd3, %fd1, %fd2;
	add.s64 	%rd7, %rd4, %rd5;
	st.global.f64 	[%rd7], %fd3;
$L__BB0_2:
	ret;

}
	// .globl	_Z24sommaArrayCompPerCompGPUPdS_i
.visible .entry _Z24sommaArrayCompPerCompGPUPdS_i(
	.param .u64 .ptr .align 1 _Z24sommaArrayCompPerCompGPUPdS_i_param_0,
	.param .u64 .ptr .align 1 _Z24sommaArrayCompPerCompGPUPdS_i_param_1,
	.param .u32 _Z24sommaArrayCompPerCompGPUPdS_i_param_2
)
{
	.reg .pred 	%p<2>;
	.reg .b32 	%r<6>;
	.reg .b64 	%rd<8>;
	.reg .b64 	%fd<4>;

	ld.param.u64 	%rd1, [_Z24sommaArrayCompPerCompGPUPdS_i_param_0];
	ld.param.u64 	%rd2, [_Z24sommaArrayCompPerCompGPUPdS_i_param_1];
	ld.param.u32 	%r2, [_Z24sommaArrayCompPerCompGPUPdS_i_param_2];
	mov.u32 	%r3, %tid.x;
	mov.u32 	%r4, %ctaid.x;
	mov.u32 	%r5, %ntid.x;
	mad.lo.s32 	%r1, %r4, %r5, %r3;
	setp.ge.s32 	%p1, %r1, %r2;
	@%p1 bra 	$L__BB1_2;
	cvta.to.global.u64 	%rd3, %rd1;
	cvta.to.global.u64 	%rd4, %rd2;
	mul.wide.s32 	%rd5, %r1, 8;
	add.s64 	%rd6, %rd3, %rd5;
	ld.global.f64 	%fd1, [%rd6];
	add.s64 	%rd7, %rd4, %rd5;
	ld.global.f64 	%fd2, [%rd7];
	add.f64 	%fd3, %fd1, %fd2;
	st.global.f64 	[%rd7], %fd3;
$L__BB1_2:
	ret;

}


// ===== COMPILED SASS (sm_100) =====

	.target	sm_100

	.elftype	@"ET_EXEC"


//--------------------- .note.nv.tkinfo           --------------------------
	.section	.note.nv.tkinfo,"",@"SHT_NOTE"
	.sectionflags	@"SHF_NOTE_NV_TKINFO"
	.tkinfo
        /*0018*/ 	.word	0x00000002
        /*0030*/ 	.string	""
        /*0030*/ 	.string	"ptxas"
        /*0030*/ 	.string	"Cuda compilation tools, release 13.0, V13.0.88"
        /*0030*/ 	.string	"Build cuda_13.0.r13.0/compiler.36424714_0"
        /*0030*/ 	.string	"-arch sm_100 -m 64 "



//--------------------- .note.nv.cuinfo           --------------------------
	.section	.note.nv.cuinfo,"",@"SHT_NOTE"
	.sectionflags	@"SHF_NOTE_NV_CUINFO"
        /*0018*/ 	.short	0x0002
        /*001a*/ 	.short	0x0064
        /*001c*/ 	.short	0x0082
	.zero		2


//--------------------- .nv.info                  --------------------------
	.section	.nv.info,"",@"SHT_CUDA_INFO"
	.align	4


	//----- nvinfo : EIATTR_REGCOUNT
	.align		4
        /*0000*/ 	.byte	0x04, 0x2f
        /*0002*/ 	.short	(.L_1 - .L_0)
	.align		4
.L_0:
        /*0004*/ 	.word	index@(_Z23prodottoScalareArrayGPUPdS_id)
        /*0008*/ 	.word	0x0000000c


	//----- nvinfo : EIATTR_FRAME_SIZE
	.align		4
.L_1:
        /*000c*/ 	.byte	0x04, 0x11
        /*000e*/ 	.short	(.L_3 - .L_2)
	.align		4
.L_2:
        /*0010*/ 	.word	index@(_Z23prodottoScalareArrayGPUPdS_id)
        /*0014*/ 	.word	0x00000000


	//----- nvinfo : EIATTR_REGCOUNT
	.align		4
.L_3:
        /*0018*/ 	.byte	0x04, 0x2f
        /*001a*/ 	.short	(.L_5 - .L_4)
	.align		4
.L_4:
        /*001c*/ 	.word	index@(_Z24sommaArrayCompPerCompGPUPdS_i)
        /*0020*/ 	.word	0x0000000a


	//----- nvinfo : EIATTR_FRAME_SIZE
	.align		4
.L_5:
        /*0024*/ 	.byte	0x04, 0x11
        /*0026*/ 	.short	(.L_7 - .L_6)
	.align		4
.L_6:
        /*0028*/ 	.word	index@(_Z24sommaArrayCompPerCompGPUPdS_i)
        /*002c*/ 	.word	0x00000000


	//----- nvinfo : EIATTR_MIN_STACK_SIZE
	.align		4
.L_7:
        /*0030*/ 	.byte	0x04, 0x12
        /*0032*/ 	.short	(.L_9 - .L_8)
	.align		4
.L_8:
        /*0034*/ 	.word	index@(_Z24sommaArrayCompPerCompGPUPdS_i)
        /*0038*/ 	.word	0x00000000


	//----- nvinfo : EIATTR_MIN_STACK_SIZE
	.align		4
.L_9:
        /*003c*/ 	.byte	0x04, 0x12
        /*003e*/ 	.short	(.L_11 - .L_10)
	.align		4
.L_10:
        /*0040*/ 	.word	index@(_Z23prodottoScalareArrayGPUPdS_id)
        /*0044*/ 	.word	0x00000000
.L_11:


//--------------------- .nv.compat                --------------------------
	.section	.nv.compat,"",@"SHT_CUDA_COMPAT_INFO"
	.align	4
        /*0000*/ 	.byte	0x02, 0x09, 0x00, 0x00, 0x02, 0x02, 0x01, 0x00, 0x02, 0x05, 0x05, 0x00, 0x03, 0x07, 0x01, 0x01
        /*0010*/ 	.byte	0x02, 0x03, 0x00, 0x00, 0x02, 0x06, 0x01, 0x00, 0x04, 0x0b, 0x08, 0x00, 0x01, 0x00, 0x00, 0x00
        /*0020*/ 	.byte	0x00, 0x00, 0x00, 0x00


//--------------------- .nv.info._Z24sommaArrayCompPerCompGPUPdS_i --------------------------
	.section	.nv.info._Z24sommaArrayCompPerCompGPUPdS_i,"",@"SHT_CUDA_INFO"
	.sectionflags	@""
	.align	4


	//----- nvinfo : EIATTR_CUDA_API_VERSION
	.align		4
        /*0000*/ 	.byte	0x04, 0x37
        /*0002*/ 	.short	(.L_13 - .L_12)
.L_12:
        /*0004*/ 	.word	0x00000082


	//----- nvinfo : EIATTR_KPARAM_INFO
	.align		4
.L_13:
        /*0008*/ 	.byte	0x04, 0x17
        /*000a*/ 	.short	(.L_15 - .L_14)
.L_14:
        /*000c*/ 	.word	0x00000000
        /*0010*/ 	.short	0x0002
        /*0012*/ 	.short	0x0010
        /*0014*/ 	.byte	0x00, 0xf0, 0x11, 0x00


	//----- nvinfo : EIATTR_KPARAM_INFO
	.align		4
.L_15:
        /*0018*/ 	.byte	0x04, 0x17
        /*001a*/ 	.short	(.L_17 - .L_16)
.L_16:
        /*001c*/ 	.word	0x00000000
        /*0020*/ 	.short	0x0001
        /*0022*/ 	.short	0x0008
        /*0024*/ 	.byte	0x00, 0xf5, 0x21, 0x00


	//----- nvinfo : EIATTR_KPARAM_INFO
	.align		4
.L_17:
        /*0028*/ 	.byte	0x04, 0x17
        /*002a*/ 	.short	(.L_19 - .L_18)
.L_18:
        /*002c*/ 	.word	0x00000000
        /*0030*/ 	.short	0x0000
        /*0032*/ 	.short	0x0000
        /*0034*/ 	.byte	0x00, 0xf5, 0x21, 0x00


	//----- nvinfo : EIATTR_SPARSE_MMA_MASK
	.align		4
.L_19:
        /*0038*/ 	.byte	0x03, 0x50
        /*003a*/ 	.short	0x0000


	//----- nvinfo : EIATTR_MAXREG_COUNT
	.align		4
        /*003c*/ 	.byte	0x03, 0x1b
        /*003e*/ 	.short	0x00ff


	//----- nvinfo : EIATTR_MERCURY_ISA_VERSION
	.align		4
        /*0040*/ 	.byte	0x03, 0x5f
        /*0042*/ 	.short	0x0101


	//----- nvinfo : EIATTR_VRC_CTA_INIT_COUNT
	.align		4
        /*0044*/ 	.byte	0x02, 0x4a
	.zero		1
	.zero		1


	//----- nvinfo : EIATTR_EXIT_INSTR_OFFSETS
	.align		4
        /*0048*/ 	.byte	0x04, 0x1c
        /*004a*/ 	.short	(.L_21 - .L_20)


	//   ....[0]....
.L_20:
        /*004c*/ 	.word	0x00000070


	//   ....[1]....
        /*0050*/ 	.word	0x00000110


	//----- nvinfo : EIATTR_CBANK_PARAM_SIZE
	.align		4
.L_21:
        /*0054*/ 	.byte	0x03, 0x19
        /*0056*/ 	.short	0x0014


	//----- nvinfo : EIATTR_PARAM_CBANK
	.align		4
        /*0058*/ 	.byte	0x04, 0x0a
        /*005a*/ 	.short	(.L_23 - .L_22)
	.align		4
.L_22:
        /*005c*/ 	.word	index@(.nv.constant0._Z24sommaArrayCompPerCompGPUPdS_i)
        /*0060*/ 	.short	0x0380
        /*0062*/ 	.short	0x0014


	//----- nvinfo : EIATTR_SW_WAR
	.align		4
.L_23:
        /*0064*/ 	.byte	0x04, 0x36
        /*0066*/ 	.short	(.L_25 - .L_24)
.L_24:
        /*0068*/ 	.word	0x00000008
.L_25:


//--------------------- .nv.info._Z23prodottoScalareArrayGPUPdS_id --------------------------
	.section	.nv.info._Z23prodottoScalareArrayGPUPdS_id,"",@"SHT_CUDA_INFO"
	.sectionflags	@""
	.align	4


	//----- nvinfo : EIATTR_CUDA_API_VERSION
	.align		4
        /*0000*/ 	.byte	0x04, 0x37
        /*0002*/ 	.short	(.L_27 - .L_26)
.L_26:
        /*0004*/ 	.word	0x00000082


	//----- nvinfo : EIATTR_KPARAM_INFO
	.align		4
.L_27:
        /*0008*/ 	.byte	0x04, 0x17
        /*000a*/ 	.short	(.L_29 - .L_28)
.L_28:
        /*000c*/ 	.word	0x00000000
        /*0010*/ 	.short	0x0003
        /*0012*/ 	.short	0x0018
        /*0014*/ 	.byte	0x00, 0xf0, 0x21, 0x00


	//----- nvinfo : EIATTR_KPARAM_INFO
	.align		4
.L_29:
        /*0018*/ 	.byte	0x04, 0x17
        /*001a*/ 	.short	(.L_31 - .L_30)
.L_30:
        /*001c*/ 	.word	0x00000000
        /*0020*/ 	.short	0x0002
        /*0022*/ 	.short	0x0010
        /*0024*/ 	.byte	0x00, 0xf0, 0x11, 0x00


	//----- nvinfo : EIATTR_KPARAM_INFO
	.align		4
.L_31:
        /*0028*/ 	.byte	0x04, 0x17
        /*002a*/ 	.short	(.L_33 - .L_32)
.L_32:
        /*002c*/ 	.word	0x00000000
        /*0030*/ 	.short	0x0001
        /*0032*/ 	.short	0x0008
        /*0034*/ 	.byte	0x00, 0xf5, 0x21, 0x00


	//----- nvinfo : EIATTR_KPARAM_INFO
	.align		4
.L_33:
        /*0038*/ 	.byte	0x04, 0x17
        /*003a*/ 	.short	(.L_35 - .L_34)
.L_34:
        /*003c*/ 	.word	0x00000000
        /*0040*/ 	.short	0x0000
        /*0042*/ 	.short	0x0000
        /*0044*/ 	.byte	0x00, 0xf5, 0x21, 0x00


	//----- nvinfo : EIATTR_SPARSE_MMA_MASK
	.align		4
.L_35:
        /*0048*/ 	.byte	0x03, 0x50
        /*004a*/ 	.short	0x0000


	//----- nvinfo : EIATTR_MAXREG_COUNT
	.align		4
        /*004c*/ 	.byte	0x03, 0x1b
        /*004e*/ 	.short	0x00ff


	//----- nvinfo : EIATTR_MERCURY_ISA_VERSION
	.align		4
        /*0050*/ 	.byte	0x03, 0x5f
        /*0052*/ 	.short	0x0101


	//----- nvinfo : EIATTR_VRC_CTA_INIT_COUNT
	.align		4
        /*0054*/ 	.byte	0x02, 0x4a
	.zero		1
	.zero		1


	//----- nvinfo : EIATTR_EXIT_INSTR_OFFSETS
	.align		4
        /*0058*/ 	.byte	0x04, 0x1c
        /*005a*/ 	.short	(.L_37 - .L_36)


	//   ....[0]....
.L_36:
        /*005c*/ 	.word	0x00000070


	//   ....[1]....
        /*0060*/ 	.word	0x00000110


	//----- nvinfo : EIATTR_CBANK_PARAM_SIZE
	.align		4
.L_37:
        /*0064*/ 	.byte	0x03, 0x19
        /*0066*/ 	.short	0x0020


	//----- nvinfo : EIATTR_PARAM_CBANK
	.align		4
        /*0068*/ 	.byte	0x04, 0x0a
        /*006a*/ 	.short	(.L_39 - .L_38)
	.align		4
.L_38:
        /*006c*/ 	.word	index@(.nv.constant0._Z23prodottoScalareArrayGPUPdS_id)
        /*0070*/ 	.short	0x0380
        /*0072*/ 	.short	0x0020


	//----- nvinfo : EIATTR_SW_WAR
	.align		4
.L_39:
        /*0074*/ 	.byte	0x04, 0x36
        /*0076*/ 	.short	(.L_41 - .L_40)
.L_40:
        /*0078*/ 	.word	0x00000008
.L_41:


//--------------------- .nv.callgraph             --------------------------
	.section	.nv.callgraph,"",@"SHT_CUDA_CALLGRAPH"
	.align	4
	.sectionentsize	8
	.align		4
        /*0000*/ 	.word	0x00000000
	.align		4
        /*0004*/ 	.word	0xffffffff
	.align		4
        /*0008*/ 	.word	0x00000000
	.align		4
        /*000c*/ 	.word	0xfffffffe
	.align		4
        /*0010*/ 	.word	0x00000000
	.align		4
        /*0014*/ 	.word	0xfffffffd
	.align		4
        /*0018*/ 	.word	0x00000000
	.align		4
        /*001c*/ 	.word	0xfffffffc


//--------------------- .text._Z24sommaArrayCompPerCompGPUPdS_i --------------------------
	.section	.text._Z24sommaArrayCompPerCompGPUPdS_i,"ax",@progbits
	.align	128
        .global         _Z24sommaArrayCompPerCompGPUPdS_i
        .type           _Z24sommaArrayCompPerCompGPUPdS_i,@function
        .size           _Z24sommaArrayCompPerCompGPUPdS_i,(.L_x_2 - _Z24sommaArrayCompPerCompGPUPdS_i)
        .other          _Z24sommaArrayCompPerCompGPUPdS_i,@"STO_CUDA_ENTRY STV_DEFAULT"
_Z24sommaArrayCompPerCompGPUPdS_i:
.text._Z24sommaArrayCompPerCompGPUPdS_i:
[----:B------:R-:W-:Y:S01]  /*0000*/  LDC R1, c[0x0][0x37c] ;  /* 0x0000df00ff017b82 */ /* 0x000fe20000000800 */
[----:B------:R-:W0:Y:S07]  /*0010*/  S2R R7, SR_TID.X ;  /* 0x0000000000077919 */ /* 0x000e2e0000002100 */
[----:B------:R-:W0:Y:S01]  /*0020*/  S2UR UR4, SR_CTAID.X ;  /* 0x00000000000479c3 */ /* 0x000e220000002500 */
[----:B------:R-:W1:Y:S07]  /*0030*/  LDCU UR5, c[0x0][0x390] ;  /* 0x00007200ff0577ac */ /* 0x000e6e0008000800 */
[----:B------:R-:W0:Y:S02]  /*0040*/  LDC R0, c[0x0][0x360] ;  /* 0x0000d800ff007b82 */ /* 0x000e240000000800 */
[----:B0-----:R-:W-:-:S05]  /*0050*/  IMAD R7, R0, UR4, R7 ;  /* 0x0000000400077c24 */ /* 0x001fca000f8e0207 */
[----:B-1----:R-:W-:-:S13]  /*0060*/  ISETP.GE.AND P0, PT, R7, UR5, PT ;  /* 0x0000000507007c0c */ /* 0x002fda000bf06270 */
[----:B------:R-:W-:Y:S05]  /*0070*/  @P0 EXIT ;  /* 0x000000000000094d */ /* 0x000fea0003800000 */
[----:B------:R-:W0:Y:S01]  /*0080*/  LDC.64 R2, c[0x0][0x380] ;  /* 0x0000e000ff027b82 */ /* 0x000e220000000a00 */
[----:B------:R-:W1:Y:S07]  /*0090*/  LDCU.64 UR4, c[0x0][0x358] ;  /* 0x00006b00ff0477ac */ /* 0x000e6e0008000a00 */
[----:B------:R-:W2:Y:S01]  /*00a0*/  LDC.64 R4, c[0x0][0x388] ;  /* 0x0000e200ff047b82 */ /* 0x000ea20000000a00 */
[----:B0-----:R-:W-:-:S06]  /*00b0*/  IMAD.WIDE R2, R7, 0x8, R2 ;  /* 0x0000000807027825 */ /* 0x001fcc00078e0202 */
[----:B-1----:R-:W3:Y:S01]  /*00c0*/  LDG.E.64 R2, desc[UR4][R2.64] ;  /* 0x0000000402027981 */ /* 0x002ee2000c1e1b00 */
[----:B--2---:R-:W-:-:S05]  /*00d0*/  IMAD.WIDE R4, R7, 0x8, R4 ;  /* 0x0000000807047825 */ /* 0x004fca00078e0204 */
[----:B------:R-:W3:Y:S02]  /*00e0*/  LDG.E.64 R6, desc[UR4][R4.64] ;  /* 0x0000000404067981 */ /* 0x000ee4000c1e1b00 */
[----:B---3--:R-:W-:-:S07]  /*00f0*/  DADD R6, R2, R6 ;  /* 0x0000000002067229 */ /* 0x008fce0000000006 */
[----:B------:R-:W-:Y:S01]  /*0100*/  STG.E.64 desc[UR4][R4.64], R6 ;  /* 0x0000000604007986 */ /* 0x000fe2000c101b04 */
[----:B------:R-:W-:Y:S05]  /*0110*/  EXIT ;  /* 0x000000000000794d */ /* 0x000fea0003800000 */
.L_x_0:
[----:B------:R-:W-:-:S00]  /*0120*/  BRA `(.L_x_0) ;  /* 0xfffffffc00fc7947 */ /* 0x000fc0000383ffff */
[----:B------:R-:W-:-:S00]  /*0130*/  NOP ;  /* 0x0000000000007918 */ /* 0x000fc00000000000 */
        /* <DEDUP_REMOVED lines=12> */
.L_x_2:


//--------------------- .text._Z23prodottoScalareArrayGPUPdS_id --------------------------
	.section	.text._Z23prodottoScalareArrayGPUPdS_id,"ax",@progbits
	.align	128
        .global         _Z23prodottoScalareArrayGPUPdS_id
        .type           _Z23prodottoScalareArrayGPUPdS_id,@function
        .size           _Z23prodottoScalareArrayGPUPdS_id,(.L_x_3 - _Z23prodottoScalareArrayGPUPdS_id)
        .other          _Z23prodottoScalareArrayGPUPdS_id,@"STO_CUDA_ENTRY STV_DEFAULT"
_Z23prodottoScalareArrayGPUPdS_id:
.text._Z23prodottoScalareArrayGPUPdS_id:
        /* <DEDUP_REMOVED lines=9> */
[----:B------:R-:W1:Y:S01]  /*0090*/  LDCU.64 UR4, c[0x0][0x358] ;  /* 0x00006b00ff0477ac */ /* 0x000e620008000a00 */
[----:B------:R-:W2:Y:S06]  /*00a0*/  LDCU.64 UR6, c[0x0][0x398] ;  /* 0x00007300ff0677ac */ /* 0x000eac0008000a00 */
[----:B------:R-:W3:Y:S01]  /*00b0*/  LDC.64 R6, c[0x0][0x388] ;  /* 0x0000e200ff067b82 */ /* 0x000ee20000000a00 */
[----:B0-----:R-:W-:-:S06]  /*00c0*/  IMAD.WIDE R2, R9, 0x8, R2 ;  /* 0x0000000809027825 */ /* 0x001fcc00078e0202 */
[----:B-1----:R-:W2:Y:S01]  /*00d0*/  LDG.E.64 R2, desc[UR4][R2.64] ;  /* 0x0000000402027981 */ /* 0x002ea2000c1e1b00 */
[----:B---3--:R-:W-:Y:S01]  /*00e0*/  IMAD.WIDE R6, R9, 0x8, R6 ;  /* 0x0000000809067825 */ /* 0x008fe200078e0206 */
[----:B--2---:R-:W-:-:S07]  /*00f0*/  DMUL R4, R2, UR6 ;  /* 0x0000000602047c28 */ /* 0x004fce0008000000 */
[----:B------:R-:W-:Y:S01]  /*0100*/  STG.E.64 desc[UR4][R6.64], R4 ;  /* 0x0000000406007986 */ /* 0x000fe2000c101b04 */
[----:B------:R-:W-:Y:S05]  /*0110*/  EXIT ;  /* 0x000000000000794d */ /* 0x000fea0003800000 */
.L_x_1:
        /* <DEDUP_REMOVED lines=14> */
.L_x_3:


//--------------------- .nv.shared.reserved.0     --------------------------
	.section	.nv.shared.reserved.0,"aw",@nobits
	.weak		__nv_reservedSMEM_offset_0_alias
	.size		__nv_reservedSMEM_offset_0_alias, 0, 64
	.other		__nv_reservedSMEM_offset_0_alias,@"STO_CUDA_RESERVED_SHARED STV_DEFAULT"
__nv_reservedSMEM_offset_0_alias:
	.zero		0
	.zero		64


//--------------------- .nv.constant0._Z24sommaArrayCompPerCompGPUPdS_i --------------------------
	.section	.nv.constant0._Z24sommaArrayCompPerCompGPUPdS_i,"a",@progbits
	.sectionflags	@""
	.align	4
.nv.constant0._Z24sommaArrayCompPerCompGPUPdS_i:
	.zero		916


//--------------------- .nv.constant0._Z23prodottoScalareArrayGPUPdS_id --------------------------
	.section	.nv.constant0._Z23prodottoScalareArrayGPUPdS_id,"a",@progbits
	.sectionflags	@""
	.align	4
.nv.constant0._Z23prodottoScalareArrayGPUPdS_id:
	.zero		928


//--------------------- SYMBOLS --------------------------

	.type		.nv.reservedSmem.offset0,@object
	.size		.nv.reservedSmem.offset0,0x4
